//
// Generated by NVIDIA NVVM Compiler
//
// Compiler Build ID: CL-36424714
// Cuda compilation tools, release 13.0, V13.0.88
// Based on NVVM 20.0.0
//

.version 9.0
.target sm_100
.address_size 64

	// .globl	_Z7add_gpuPfS_

.visible .entry _Z7add_gpuPfS_(
	.param .u64 .ptr .align 1 _Z7add_gpuPfS__param_0,
	.param .u64 .ptr .align 1 _Z7add_gpuPfS__param_1
)
{
	.reg .b32 	%r<5>;
	.reg .b32 	%f<5>;
	.reg .b64 	%rd<8>;

	ld.param.u64 	%rd1, [_Z7add_gpuPfS__param_0];
	ld.param.u64 	%rd2, [_Z7add_gpuPfS__param_1];
	cvta.to.global.u64 	%rd3, %rd2;
	cvta.to.global.u64 	%rd4, %rd1;
	mov.u32 	%r1, %ctaid.x;
	mov.u32 	%r2, %ntid.x;
	mov.u32 	%r3, %tid.x;
	mad.lo.s32 	%r4, %r1, %r2, %r3;
	mul.wide.s32 	%rd5, %r4, 4;
	add.s64 	%rd6, %rd4, %rd5;
	ld.global.f32 	%f1, [%rd6];
	abs.f32 	%f2, %f1;
	add.s64 	%rd7, %rd3, %rd5;
	ld.global.f32 	%f3, [%rd7];
	add.f32 	%f4, %f3, %f2;
	st.global.f32 	[%rd7], %f4;
	ret;

}


// ===== COMPILED SASS (sm_100) =====

	.target	sm_100

	.elftype	@"ET_EXEC"


//--------------------- .note.nv.tkinfo           --------------------------
	.section	.note.nv.tkinfo,"",@"SHT_NOTE"
	.sectionflags	@"SHF_NOTE_NV_TKINFO"
	.tkinfo
        /*0018*/ 	.word	0x00000002
        /*0030*/ 	.string	""
        /*0030*/ 	.string	"ptxas"
        /*0030*/ 	.string	"Cuda compilation tools, release 13.0, V13.0.88"
        /*0030*/ 	.string	"Build cuda_13.0.r13.0/compiler.36424714_0"
        /*0030*/ 	.string	"-arch sm_100 -m 64 "



//--------------------- .note.nv.cuinfo           --------------------------
	.section	.note.nv.cuinfo,"",@"SHT_NOTE"
	.sectionflags	@"SHF_NOTE_NV_CUINFO"
        /*0018*/ 	.short	0x0002
        /*001a*/ 	.short	0x0064
        /*001c*/ 	.short	0x0082
	.zero		2


//--------------------- .nv.info                  --------------------------
	.section	.nv.info,"",@"SHT_CUDA_INFO"
	.align	4


	//----- nvinfo : EIATTR_REGCOUNT
	.align		4
        /*0000*/ 	.byte	0x04, 0x2f
        /*0002*/ 	.short	(.L_1 - .L_0)
	.align		4
.L_0:
        /*0004*/ 	.word	index@(_Z7add_gpuPfS_)
        /*0008*/ 	.word	0x0000000a


	//----- nvinfo : EIATTR_FRAME_SIZE
	.align		4
.L_1:
        /*000c*/ 	.byte	0x04, 0x11
        /*000e*/ 	.short	(.L_3 - .L_2)
	.align		4
.L_2:
        /*0010*/ 	.word	index@(_Z7add_gpuPfS_)
        /*0014*/ 	.word	0x00000000


	//----- nvinfo : EIATTR_MIN_STACK_SIZE
	.align		4
.L_3:
        /*0018*/ 	.byte	0x04, 0x12
        /*001a*/ 	.short	(.L_5 - .L_4)
	.align		4
.L_4:
        /*001c*/ 	.word	index@(_Z7add_gpuPfS_)
        /*0020*/ 	.word	0x00000000
.L_5:


//--------------------- .nv.compat                --------------------------
	.section	.nv.compat,"",@"SHT_CUDA_COMPAT_INFO"
	.align	4
        /*0000*/ 	.byte	0x02, 0x09, 0x00, 0x00, 0x02, 0x02, 0x01, 0x00, 0x02, 0x05, 0x05, 0x00, 0x03, 0x07, 0x01, 0x01
        /*0010*/ 	.byte	0x02, 0x03, 0x00, 0x00, 0x02, 0x06, 0x01, 0x00, 0x04, 0x0b, 0x08, 0x00, 0x09, 0x00, 0x00, 0x00
        /*0020*/ 	.byte	0x00, 0x00, 0x00, 0x00


//--------------------- .nv.info._Z7add_gpuPfS_   --------------------------
	.section	.nv.info._Z7add_gpuPfS_,"",@"SHT_CUDA_INFO"
	.sectionflags	@""
	.align	4


	//----- nvinfo : EIATTR_CUDA_API_VERSION
	.align		4
        /*0000*/ 	.byte	0x04, 0x37
        /*0002*/ 	.short	(.L_7 - .L_6)
.L_6:
        /*0004*/ 	.word	0x00000082


	//----- nvinfo : EIATTR_KPARAM_INFO
	.align		4
.L_7:
        /*0008*/ 	.byte	0x04, 0x17
        /*000a*/ 	.short	(.L_9 - .L_8)
.L_8:
        /*000c*/ 	.word	0x00000000
        /*0010*/ 	.short	0x0001
        /*0012*/ 	.short	0x0008
        /*0014*/ 	.byte	0x00, 0xf5, 0x21, 0x00


	//----- nvinfo : EIATTR_KPARAM_INFO
	.align		4
.L_9:
        /*0018*/ 	.byte	0x04, 0x17
        /*001a*/ 	.short	(.L_11 - .L_10)
.L_10:
        /*001c*/ 	.word	0x00000000
        /*0020*/ 	.short	0x0000
        /*0022*/ 	.short	0x0000
        /*0024*/ 	.byte	0x00, 0xf5, 0x21, 0x00


	//----- nvinfo : EIATTR_SPARSE_MMA_MASK
	.align		4
.L_11:
        /*0028*/ 	.byte	0x03, 0x50
        /*002a*/ 	.short	0x0000


	//----- nvinfo : EIATTR_MAXREG_COUNT
	.align		4
        /*002c*/ 	.byte	0x03, 0x1b
        /*002e*/ 	.short	0x00ff


	//----- nvinfo : EIATTR_MERCURY_ISA_VERSION
	.align		4
        /*0030*/ 	.byte	0x03, 0x5f
        /*0032*/ 	.short	0x0101


	//----- nvinfo : EIATTR_VRC_CTA_INIT_COUNT
	.align		4
        /*0034*/ 	.byte	0x02, 0x4a
	.zero		1
	.zero		1


	//----- nvinfo : EIATTR_EXIT_INSTR_OFFSETS
	.align		4
        /*0038*/ 	.byte	0x04, 0x1c
        /*003a*/ 	.short	(.L_13 - .L_12)


	//   ....[0]....
.L_12:
        /*003c*/ 	.word	0x000000e0


	//----- nvinfo : EIATTR_CBANK_PARAM_SIZE
	.align		4
.L_13:
        /*0040*/ 	.byte	0x03, 0x19
        /*0042*/ 	.short	0x0010


	//----- nvinfo : EIATTR_PARAM_CBANK
	.align		4
        /*0044*/ 	.byte	0x04, 0x0a
        /*0046*/ 	.short	(.L_15 - .L_14)
	.align		4
.L_14:
        /*0048*/ 	.word	index@(.nv.constant0._Z7add_gpuPfS_)
        /*004c*/ 	.short	0x0380
        /*004e*/ 	.short	0x0010


	//----- nvinfo : EIATTR_SW_WAR
	.align		4
.L_15:
        /*0050*/ 	.byte	0x04, 0x36
        /*0052*/ 	.short	(.L_17 - .L_16)
.L_16:
        /*0054*/ 	.word	0x00000008
.L_17:


//--------------------- .nv.callgraph             --------------------------
	.section	.nv.callgraph,"",@"SHT_CUDA_CALLGRAPH"
	.align	4
	.sectionentsize	8
	.align		4
        /*0000*/ 	.word	0x00000000
	.align		4
        /*0004*/ 	.word	0xffffffff
	.align		4
        /*0008*/ 	.word	0x00000000
	.align		4
        /*000c*/ 	.word	0xfffffffe
	.align		4
        /*0010*/ 	.word	0x00000000
	.align		4
        /*0014*/ 	.word	0xfffffffd
	.align		4
        /*0018*/ 	.word	0x00000000
	.align		4
        /*001c*/ 	.word	0xfffffffc


//--------------------- .text._Z7add_gpuPfS_      --------------------------
	.section	.text._Z7add_gpuPfS_,"ax",@progbits
	.align	128
        .global         _Z7add_gpuPfS_
        .type           _Z7add_gpuPfS_,@function
        .size           _Z7add_gpuPfS_,(.L_x_1 - _Z7add_gpuPfS_)
        .other          _Z7add_gpuPfS_,@"STO_CUDA_ENTRY STV_DEFAULT"
_Z7add_gpuPfS_:
.text._Z7add_gpuPfS_:
[----:B------:R-:W-:Y:S01]  /*0000*/  LDC R1, c[0x0][0x37c] ;  /* 0x0000df00ff017b82 */ /* 0x000fe20000000800 */
[----:B------:R-:W0:Y:S07]  /*0010*/  S2R R0, SR_TID.X ;  /* 0x0000000000007919 */ /* 0x000e2e0000002100 */
[----:B------:R-:W0:Y:S01]  /*0020*/  S2UR UR6, SR_CTAID.X ;  /* 0x00000000000679c3 */ /* 0x000e220000002500 */
[----:B------:R-:W1:Y:S07]  /*0030*/  LDCU.64 UR4, c[0x0][0x358] ;  /* 0x00006b00ff0477ac */ /* 0x000e6e0008000a00 */
[----:B------:R-:W0:Y:S08]  /*0040*/  LDC R7, c[0x0][0x360] ;  /* 0x0000d800ff077b82 */ /* 0x000e300000000800 */
[----:B------:R-:W2:Y:S08]  /*0050*/  LDC.64 R2, c[0x0][0x380] ;  /* 0x0000e000ff027b82 */ /* 0x000eb00000000a00 */
[----:B------:R-:W3:Y:S01]  /*0060*/  LDC.64 R4, c[0x0][0x388] ;  /* 0x0000e200ff047b82 */ /* 0x000ee20000000a00 */
[----:B0-----:R-:W-:-:S04]  /*0070*/  IMAD R7, R7, UR6, R0 ;  /* 0x0000000607077c24 */ /* 0x001fc8000f8e0200 */
[----:B--2---:R-:W-:-:S06]  /*0080*/  IMAD.WIDE R2, R7, 0x4, R2 ;  /* 0x0000000407027825 */ /* 0x004fcc00078e0202 */
[----:B-1----:R-:W2:Y:S01]  /*0090*/  LDG.E R2, desc[UR4][R2.64] ;  /* 0x0000000402027981 */ /* 0x002ea2000c1e1900 */
[----:B---3--:R-:W-:-:S05]  /*00a0*/  IMAD.WIDE R4, R7, 0x4, R4 ;  /* 0x0000000407047825 */ /* 0x008fca00078e0204 */
[----:B------:R-:W2:Y:S02]  /*00b0*/  LDG.E R7, desc[UR4][R4.64] ;  /* 0x0000000404077981 */ /* 0x000ea4000c1e1900 */
[----:B--2---:R-:W-:-:S05]  /*00c0*/  FADD R7, |R2|, R7 ;  /* 0x0000000702077221 */ /* 0x004fca0000000200 */
[----:B------:R-:W-:Y:S01]  /*00d0*/  STG.E desc[UR4][R4.64], R7 ;  /* 0x0000000704007986 */ /* 0x000fe2000c101904 */
[----:B------:R-:W-:Y:S05]  /*00e0*/  EXIT ;  /* 0x000000000000794d */ /* 0x000fea0003800000 */
.L_x_0:
[----:B------:R-:W-:-:S00]  /*00f0*/  BRA `(.L_x_0) ;  /* 0xfffffffc00fc7947 */ /* 0x000fc0000383ffff */
[----:B------:R-:W-:-:S00]  /*0100*/  NOP ;  /* 0x0000000000007918 */ /* 0x000fc00000000000 */
[----:B------:R-:W-:-:S00]  /*0110*/  NOP ;  /* 0x0000000000007918 */ /* 0x000fc00000000000 */
[----:B------:R-:W-:-:S00]  /*0120*/  NOP ;  /* 0x0000000000007918 */ /* 0x000fc00000000000 */
[----:B------:R-:W-:-:S00]  /*0130*/  NOP ;  /* 0x0000000000007918 */ /* 0x000fc00000000000 */
[----:B------:R-:W-:-:S00]  /*0140*/  NOP ;  /* 0x0000000000007918 */ /* 0x000fc00000000000 */
[----:B------:R-:W-:-:S00]  /*0150*/  NOP ;  /* 0x0000000000007918 */ /* 0x000fc00000000000 */
[----:B------:R-:W-:-:S00]  /*0160*/  NOP ;  /* 0x0000000000007918 */ /* 0x000fc00000000000 */
[----:B------:R-:W-:-:S00]  /*0170*/  NOP ;  /* 0x0000000000007918 */ /* 0x000fc00000000000 */
.L_x_1:


//--------------------- .nv.shared.reserved.0     --------------------------
	.section	.nv.shared.reserved.0,"aw",@nobits
	.weak		__nv_reservedSMEM_offset_0_alias
	.size		__nv_reservedSMEM_offset_0_alias, 0, 64
	.other		__nv_reservedSMEM_offset_0_alias,@"STO_CUDA_RESERVED_SHARED STV_DEFAULT"
__nv_reservedSMEM_offset_0_alias:
	.zero		0
	.zero		64


//--------------------- .nv.constant0._Z7add_gpuPfS_ --------------------------
	.section	.nv.constant0._Z7add_gpuPfS_,"a",@progbits
	.sectionflags	@""
	.align	4
.nv.constant0._Z7add_gpuPfS_:
	.zero		912


//--------------------- SYMBOLS --------------------------

	.type		.nv.reservedSmem.offset0,@object
	.size		.nv.reservedSmem.offset0,0x4
